	.headerflags	@"EF_CUDA_TEXMODE_UNIFIED EF_CUDA_64BIT_ADDRESS EF_CUDA_ACCELERATORS EF_CUDA_SM90 EF_CUDA_VIRTUAL_SM(EF_CUDA_SM90)"
	.elftype	@"ET_EXEC"


//--------------------- .nv.info                  --------------------------
	.section	.nv.info,"",@"SHT_CUDA_INFO"
	.align	4


	//----- nvinfo : EIATTR_REGCOUNT
	.align		4
        /*0000*/ 	.byte	0x04, 0x2f
        /*0002*/ 	.short	(.L_3 - .L_2)
	.align		4
.L_2:
        /*0004*/ 	.word	index@(triton_poi_fused__native_batch_norm_legit_no_training_cat_relu_17)
        /*0008*/ 	.word	0x00000020


	//----- nvinfo : EIATTR_MIN_STACK_SIZE
	.align		4
.L_3:
        /*000c*/ 	.byte	0x04, 0x12
        /*000e*/ 	.short	(.L_5 - .L_4)
	.align		4
.L_4:
        /*0010*/ 	.word	index@(triton_poi_fused__native_batch_norm_legit_no_training_cat_relu_17)
        /*0014*/ 	.word	0x00000000


	//----- nvinfo : EIATTR_FRAME_SIZE
	.align		4
.L_5:
        /*0018*/ 	.byte	0x04, 0x11
        /*001a*/ 	.short	(.L_7 - .L_6)
	.align		4
.L_6:
        /*001c*/ 	.word	index@(triton_poi_fused__native_batch_norm_legit_no_training_cat_relu_17)
        /*0020*/ 	.word	0x00000000


	//----- nvinfo : EIATTR_MIN_STACK_SIZE
	.align		4
.L_7:
        /*0024*/ 	.byte	0x04, 0x12
        /*0026*/ 	.short	(.L_9 - .L_8)
	.align		4
.L_8:
        /*0028*/ 	.word	index@(triton_poi_fused__native_batch_norm_legit_no_training_cat_relu_17)
        /*002c*/ 	.word	0x00000000
.L_9:


//--------------------- .nv.info.triton_poi_fused__native_batch_norm_legit_no_training_cat_relu_17 --------------------------
	.section	.nv.info.triton_poi_fused__native_batch_norm_legit_no_training_cat_relu_17,"",@"SHT_CUDA_INFO"
	.sectionflags	@""
	.align	4


	//----- nvinfo : EIATTR_CUDA_API_VERSION
	.align		4
        /*0000*/ 	.byte	0x04, 0x37
        /*0002*/ 	.short	(.L_11 - .L_10)
.L_10:
        /*0004*/ 	.word	0x0000007c


	//----- nvinfo : EIATTR_KPARAM_INFO
	.align		4
.L_11:
        /*0008*/ 	.byte	0x04, 0x17
        /*000a*/ 	.short	(.L_13 - .L_12)
.L_12:
        /*000c*/ 	.word	0x00000000
        /*0010*/ 	.short	0x0008
        /*0012*/ 	.short	0x0040
        /*0014*/ 	.byte	0x00, 0xf0, 0x11, 0x00


	//----- nvinfo : EIATTR_KPARAM_INFO
	.align		4
.L_13:
        /*0018*/ 	.byte	0x04, 0x17
        /*001a*/ 	.short	(.L_15 - .L_14)
.L_14:
        /*001c*/ 	.word	0x00000000
        /*0020*/ 	.short	0x0007
        /*0022*/ 	.short	0x0038
        /*0024*/ 	.byte	0x00, 0xf4, 0x21, 0x00


	//----- nvinfo : EIATTR_KPARAM_INFO
	.align		4
.L_15:
        /*0028*/ 	.byte	0x04, 0x17
        /*002a*/ 	.short	(.L_17 - .L_16)
.L_16:
        /*002c*/ 	.word	0x00000000
        /*0030*/ 	.short	0x0006
        /*0032*/ 	.short	0x0030
        /*0034*/ 	.byte	0x00, 0xf4, 0x21, 0x00


	//----- nvinfo : EIATTR_KPARAM_INFO
	.align		4
.L_17:
        /*0038*/ 	.byte	0x04, 0x17
        /*003a*/ 	.short	(.L_19 - .L_18)
.L_18:
        /*003c*/ 	.word	0x00000000
        /*0040*/ 	.short	0x0005
        /*0042*/ 	.short	0x0028
        /*0044*/ 	.byte	0x00, 0xf4, 0x21, 0x00


	//----- nvinfo : EIATTR_KPARAM_INFO
	.align		4
.L_19:
        /*0048*/ 	.byte	0x04, 0x17
        /*004a*/ 	.short	(.L_21 - .L_20)
.L_20:
        /*004c*/ 	.word	0x00000000
        /*0050*/ 	.short	0x0004
        /*0052*/ 	.short	0x0020
        /*0054*/ 	.byte	0x00, 0xf4, 0x21, 0x00


	//----- nvinfo : EIATTR_KPARAM_INFO
	.align		4
.L_21:
        /*0058*/ 	.byte	0x04, 0x17
        /*005a*/ 	.short	(.L_23 - .L_22)
.L_22:
        /*005c*/ 	.word	0x00000000
        /*0060*/ 	.short	0x0003
        /*0062*/ 	.short	0x0018
        /*0064*/ 	.byte	0x00, 0xf4, 0x21, 0x00


	//----- nvinfo : EIATTR_KPARAM_INFO
	.align		4
.L_23:
        /*0068*/ 	.byte	0x04, 0x17
        /*006a*/ 	.short	(.L_25 - .L_24)
.L_24:
        /*006c*/ 	.word	0x00000000
        /*0070*/ 	.short	0x0002
        /*0072*/ 	.short	0x0010
        /*0074*/ 	.byte	0x00, 0xf4, 0x21, 0x00


	//----- nvinfo : EIATTR_KPARAM_INFO
	.align		4
.L_25:
        /*0078*/ 	.byte	0x04, 0x17
        /*007a*/ 	.short	(.L_27 - .L_26)
.L_26:
        /*007c*/ 	.word	0x00000000
        /*0080*/ 	.short	0x0001
        /*0082*/ 	.short	0x0008
        /*0084*/ 	.byte	0x00, 0xf4, 0x21, 0x00


	//----- nvinfo : EIATTR_KPARAM_INFO
	.align		4
.L_27:
        /*0088*/ 	.byte	0x04, 0x17
        /*008a*/ 	.short	(.L_29 - .L_28)
.L_28:
        /*008c*/ 	.word	0x00000000
        /*0090*/ 	.short	0x0000
        /*0092*/ 	.short	0x0000
        /*0094*/ 	.byte	0x00, 0xf4, 0x21, 0x00


	//----- nvinfo : EIATTR_SPARSE_MMA_MASK
	.align		4
.L_29:
        /*0098*/ 	.byte	0x03, 0x50
        /*009a*/ 	.short	0x0000


	//----- nvinfo : EIATTR_MAXREG_COUNT
	.align		4
        /*009c*/ 	.byte	0x03, 0x1b
        /*009e*/ 	.short	0x00ff


	//----- nvinfo : EIATTR_EXIT_INSTR_OFFSETS
	.align		4
        /*00a0*/ 	.byte	0x04, 0x1c
        /*00a2*/ 	.short	(.L_31 - .L_30)


	//   ....[0]....
.L_30:
        /*00a4*/ 	.word	0x00000b40


	//----- nvinfo : EIATTR_REQNTID
	.align		4
.L_31:
        /*00a8*/ 	.byte	0x04, 0x10
        /*00aa*/ 	.short	(.L_33 - .L_32)
.L_32:
        /*00ac*/ 	.word	0x00000080
        /*00b0*/ 	.word	0x00000001
        /*00b4*/ 	.word	0x00000001


	//----- nvinfo : EIATTR_CBANK_PARAM_SIZE
	.align		4
.L_33:
        /*00b8*/ 	.byte	0x03, 0x19
        /*00ba*/ 	.short	0x0044


	//----- nvinfo : EIATTR_PARAM_CBANK
	.align		4
        /*00bc*/ 	.byte	0x04, 0x0a
        /*00be*/ 	.short	(.L_35 - .L_34)
	.align		4
.L_34:
        /*00c0*/ 	.word	index@(.nv.constant0.triton_poi_fused__native_batch_norm_legit_no_training_cat_relu_17)
        /*00c4*/ 	.short	0x0210
        /*00c6*/ 	.short	0x0044


	//----- nvinfo : EIATTR_SW_WAR
	.align		4
.L_35:
        /*00c8*/ 	.byte	0x04, 0x36
        /*00ca*/ 	.short	(.L_37 - .L_36)
.L_36:
        /*00cc*/ 	.word	0x00000008
.L_37:


//--------------------- .nv.callgraph             --------------------------
	.section	.nv.callgraph,"",@"SHT_CUDA_CALLGRAPH"
	.align	4
	.sectionentsize	8
	.align		4
        /*0000*/ 	.word	0x00000000
	.align		4
        /*0004*/ 	.word	0xffffffff
	.align		4
        /*0008*/ 	.word	0x00000000
	.align		4
        /*000c*/ 	.word	0xfffffffe
	.align		4
        /*0010*/ 	.word	0x00000000
	.align		4
        /*0014*/ 	.word	0xfffffffd
	.align		4
        /*0018*/ 	.word	0x00000000
	.align		4
        /*001c*/ 	.word	0xfffffffc


//--------------------- .nv.constant4             --------------------------
	.section	.nv.constant4,"a",@progbits
	.align	8
	.align		8
.nv.constant4:
        /*0000*/ 	.dword	_$_str
	.align		8
        /*0008*/ 	.dword	_$_str_$_2


//--------------------- .text.triton_poi_fused__native_batch_norm_legit_no_training_cat_relu_17 --------------------------
	.section	.text.triton_poi_fused__native_batch_norm_legit_no_training_cat_relu_17,"ax",@progbits
	.align	128
        .global         triton_poi_fused__native_batch_norm_legit_no_training_cat_relu_17
        .type           triton_poi_fused__native_batch_norm_legit_no_training_cat_relu_17,@function
        .size           triton_poi_fused__native_batch_norm_legit_no_training_cat_relu_17,(.L_x_1 - triton_poi_fused__native_batch_norm_legit_no_training_cat_relu_17)
        .other          triton_poi_fused__native_batch_norm_legit_no_training_cat_relu_17,@"STO_CUDA_ENTRY STV_DEFAULT"
triton_poi_fused__native_batch_norm_legit_no_training_cat_relu_17:
.text.triton_poi_fused__native_batch_norm_legit_no_training_cat_relu_17:
[----:B------:R-:W-:Y:S01]  /*0000*/  LDC R1, c[0x0][0x28] ;  /* 0x00000a00ff017b82 */ /* 0x000fe20000000800 */
[----:B------:R-:W1:Y:S07]  /*0010*/  S2R R0, SR_TID.X ;  /* 0x0000000000007919 */ /* 0x000e6e0000002100 */
[----:B------:R-:W2:Y:S01]  /*0020*/  LDC.64 R2, c[0x0][0x228] ;  /* 0x00008a00ff027b82 */ /* 0x000ea20000000a00 */
[----:B------:R-:W-:Y:S01]  /*0030*/  ULDC.64 UR4, c[0x0][0x208] ;  /* 0x0000820000047ab9 */ /* 0x000fe20000000a00 */
[----:B------:R-:W3:Y:S01]  /*0040*/  S2R R21, SR_CTAID.X ;  /* 0x0000000000157919 */ /* 0x000ee20000002500 */
[----:B------:R-:W-:Y:S01]  /*0050*/  IMAD.MOV.U32 R12, RZ, RZ, 0x3e800000 ;  /* 0x3e800000ff0c7424 */ /* 0x000fe200078e00ff */
[----:B------:R-:W-:-:S04]  /*0060*/  ULDC.64 UR6, c[0x0][0x218] ;  /* 0x0000860000067ab9 */ /* 0x000fc80000000a00 */
[----:B------:R-:W4:Y:S08]  /*0070*/  LDC.64 R28, c[0x0][0x238] ;  /* 0x00008e00ff1c7b82 */ /* 0x000f300000000a00 */
[----:B------:R-:W5:Y:S01]  /*0080*/  LDC.64 R16, c[0x0][0x210] ;  /* 0x00008400ff107b82 */ /* 0x000f620000000a00 */
[----:B-1----:R-:W-:Y:S01]  /*0090*/  IMAD.SHL.U32 R0, R0, 0x4, RZ ;  /* 0x0000000400007824 */ /* 0x002fe200078e00ff */
[----:B---3--:R-:W-:-:S04]  /*00a0*/  SHF.R.S32.HI R5, RZ, 0x15, R21 ;  /* 0x00000015ff057819 */ /* 0x008fc80000011415 */
[----:B------:R-:W-:Y:S02]  /*00b0*/  LOP3.LUT R0, R0, 0x1fc, RZ, 0xc0, !PT ;  /* 0x000001fc00007812 */ /* 0x000fe400078ec0ff */
[----:B------:R-:W-:-:S03]  /*00c0*/  SGXT R5, R5, 0x1 ;  /* 0x000000010505781a */ /* 0x000fc60000000200 */
[----:B------:R-:W-:-:S04]  /*00d0*/  IMAD R21, R21, 0x400, R0 ;  /* 0x0000040015157824 */ /* 0x000fc800078e0200 */
[----:B------:R-:W-:Y:S01]  /*00e0*/  VIADD R0, R21, 0x200 ;  /* 0x0000020015007836 */ /* 0x000fe20000000000 */
[----:B------:R-:W-:-:S04]  /*00f0*/  LEA.HI R4, R5, R21, RZ, 0x6 ;  /* 0x0000001505047211 */ /* 0x000fc800078f30ff */
[----:B------:R-:W-:Y:S02]  /*0100*/  SHF.R.S32.HI R27, RZ, 0x6, R4 ;  /* 0x00000006ff1b7819 */ /* 0x000fe40000011404 */
[----:B------:R-:W-:-:S03]  /*0110*/  LEA.HI R5, R5, R0, RZ, 0x6 ;  /* 0x0000000005057211 */ /* 0x000fc600078f30ff */
[----:B------:R-:W-:Y:S01]  /*0120*/  IMAD.HI R7, R27, 0x66666667, RZ ;  /* 0x666666671b077827 */ /* 0x000fe200078e02ff */
[----:B------:R-:W-:-:S04]  /*0130*/  SHF.R.S32.HI R5, RZ, 0x6, R5 ;  /* 0x00000006ff057819 */ /* 0x000fc80000011405 */
[----:B------:R-:W-:Y:S01]  /*0140*/  SHF.R.U32.HI R8, RZ, 0x1f, R7 ;  /* 0x0000001fff087819 */ /* 0x000fe20000011607 */
[----:B------:R-:W-:-:S03]  /*0150*/  IMAD.HI R6, R5, 0x66666667, RZ ;  /* 0x6666666705067827 */ /* 0x000fc600078e02ff */
[----:B------:R-:W-:Y:S02]  /*0160*/  LEA.HI.SX32 R8, R7, R8, 0x19 ;  /* 0x0000000807087211 */ /* 0x000fe400078fcaff */
[----:B------:R-:W-:-:S03]  /*0170*/  SHF.R.U32.HI R7, RZ, 0x1f, R6 ;  /* 0x0000001fff077819 */ /* 0x000fc60000011606 */
[----:B------:R-:W-:Y:S01]  /*0180*/  IMAD R27, R8, -0x140, R27 ;  /* 0xfffffec0081b7824 */ /* 0x000fe200078e021b */
[----:B------:R-:W-:-:S03]  /*0190*/  LEA.HI.SX32 R8, R6, R7, 0x19 ;  /* 0x0000000706087211 */ /* 0x000fc600078fcaff */
[----:B--2---:R-:W-:-:S04]  /*01a0*/  IMAD.WIDE R6, R27, 0x4, R2 ;  /* 0x000000041b067825 */ /* 0x004fc800078e0202 */
[----:B------:R-:W-:Y:S02]  /*01b0*/  IMAD R25, R8, -0x140, R5 ;  /* 0xfffffec008197824 */ /* 0x000fe400078e0205 */
[----:B------:R1:W2:Y:S02]  /*01c0*/  LDG.E.EL R6, desc[UR4][R6.64] ;  /* 0x0000000406067981 */ /* 0x0002a4000c2e1900 */
[----:B------:R-:W-:-:S06]  /*01d0*/  IMAD.WIDE R2, R25, 0x4, R2 ;  /* 0x0000000419027825 */ /* 0x000fcc00078e0202 */
[----:B------:R-:W3:Y:S01]  /*01e0*/  LDG.E.EL R2, desc[UR4][R2.64] ;  /* 0x0000000402027981 */ /* 0x000ee2000c2e1900 */
[----:B------:R-:W-:Y:S01]  /*01f0*/  IMAD.HI R14, R21, 0x66666667, RZ ;  /* 0x66666667150e7827 */ /* 0x000fe200078e02ff */
[----:B------:R-:W-:-:S03]  /*0200*/  LOP3.LUT R4, R4, 0xffffffc0, RZ, 0xc0, !PT ;  /* 0xffffffc004047812 */ /* 0x000fc600078ec0ff */
[----:B------:R-:W-:Y:S01]  /*0210*/  IMAD.HI R8, R0, 0x66666667, RZ ;  /* 0x6666666700087827 */ /* 0x000fe200078e02ff */
[----:B------:R-:W-:-:S03]  /*0220*/  SHF.R.U32.HI R9, RZ, 0x1f, R14 ;  /* 0x0000001fff097819 */ /* 0x000fc6000001160e */
[----:B------:R-:W-:Y:S01]  /*0230*/  IMAD.IADD R19, R21, 0x1, -R4 ;  /* 0x0000000115137824 */ /* 0x000fe200078e0a04 */
[----:B------:R-:W-:Y:S02]  /*0240*/  LEA.HI.SX32 R14, R14, R9, 0x13 ;  /* 0x000000090e0e7211 */ /* 0x000fe400078f9aff */
[----:B-1----:R-:W-:Y:S02]  /*0250*/  SHF.R.U32.HI R7, RZ, 0x1f, R8 ;  /* 0x0000001fff077819 */ /* 0x002fe40000011608 */
[----:B------:R-:W-:Y:S01]  /*0260*/  SHF.R.S32.HI R18, RZ, 0x1f, R19 ;  /* 0x0000001fff127819 */ /* 0x000fe20000011413 */
[----:B------:R-:W-:Y:S01]  /*0270*/  IMAD.SHL.U32 R4, R14, 0x800, RZ ;  /* 0x000008000e047824 */ /* 0x000fe200078e00ff */
[----:B------:R-:W-:-:S04]  /*0280*/  LEA.HI.SX32 R11, R8, R7, 0x13 ;  /* 0x00000007080b7211 */ /* 0x000fc800078f9aff */
[----:B------:R-:W-:Y:S01]  /*0290*/  SHF.R.S32.HI R8, RZ, 0x1f, R4 ;  /* 0x0000001fff087819 */ /* 0x000fe20000011404 */
[----:B------:R-:W-:-:S04]  /*02a0*/  IMAD R0, R11, -0x5000, R0 ;  /* 0xffffb0000b007824 */ /* 0x000fc800078e0200 */
[C---:B------:R-:W-:Y:S02]  /*02b0*/  IMAD R15, R11.reuse, 0x4800, R0 ;  /* 0x000048000b0f7824 */ /* 0x040fe400078e0200 */
[----:B------:R-:W-:Y:S02]  /*02c0*/  IMAD.SHL.U32 R11, R11, 0x800, RZ ;  /* 0x000008000b0b7824 */ /* 0x000fe400078e00ff */
[----:B------:R-:W-:-:S03]  /*02d0*/  IMAD.SHL.U32 R0, R25, 0x40, RZ ;  /* 0x0000004019007824 */ /* 0x000fc600078e00ff */
[----:B------:R-:W-:Y:S01]  /*02e0*/  SHF.R.S32.HI R13, RZ, 0x1f, R11 ;  /* 0x0000001fff0d7819 */ /* 0x000fe2000001140b */
[----:B------:R-:W-:-:S04]  /*02f0*/  IMAD R22, R14, -0x5000, R21 ;  /* 0xffffb0000e167824 */ /* 0x000fc800078e0215 */
[----:B------:R-:W-:Y:S02]  /*0300*/  IMAD R14, R14, 0x4800, R22 ;  /* 0x000048000e0e7824 */ /* 0x000fe400078e0216 */
[----:B--2---:R-:W-:Y:S01]  /*0310*/  FADD R10, R6, 9.9999997473787516356e-06 ;  /* 0x3727c5ac060a7421 */ /* 0x004fe20000000000 */
[----:B------:R-:W-:-:S05]  /*0320*/  IMAD.SHL.U32 R6, R27, 0x40, RZ ;  /* 0x000000401b067824 */ /* 0x000fca00078e00ff */
[----:B------:R-:W1:Y:S01]  /*0330*/  MUFU.SQRT R10, R10 ;  /* 0x0000000a000a7308 */ /* 0x000e620000002000 */
[-C--:B------:R-:W-:Y:S01]  /*0340*/  IADD3 R4, P4, P5, R6, R19.reuse, R4 ;  /* 0x0000001306047210 */ /* 0x080fe20007d9e004 */
[----:B---3--:R-:W-:Y:S01]  /*0350*/  FADD R5, R2, 9.9999997473787516356e-06 ;  /* 0x3727c5ac02057421 */ /* 0x008fe20000000000 */
[----:B------:R-:W-:Y:S01]  /*0360*/  SHF.R.S32.HI R7, RZ, 0x1f, R6 ;  /* 0x0000001fff077819 */ /* 0x000fe20000011406 */
[----:B------:R-:W2:Y:S03]  /*0370*/  LDC.64 R2, c[0x0][0x220] ;  /* 0x00008800ff027b82 */ /* 0x000ea60000000a00 */
[----:B------:R-:W-:Y:S01]  /*0380*/  IADD3.X R7, R7, R18, R8, P4, P5 ;  /* 0x0000001207077210 */ /* 0x000fe200027ea408 */
[----:B------:R-:W3:Y:S01]  /*0390*/  MUFU.SQRT R5, R5 ;  /* 0x0000000500057308 */ /* 0x000ee20000002000 */
[----:B------:R-:W-:Y:S02]  /*03a0*/  IADD3 R19, P4, P5, R0, R19, R11 ;  /* 0x0000001300137210 */ /* 0x000fe40007d9e00b */
[----:B------:R-:W-:Y:S01]  /*03b0*/  SHF.R.S32.HI R11, RZ, 0x1f, R0 ;  /* 0x0000001fff0b7819 */ /* 0x000fe20000011400 */
[----:B------:R-:W4:Y:S01]  /*03c0*/  LDC.64 R8, c[0x0][0x230] ;  /* 0x00008c00ff087b82 */ /* 0x000f220000000a00 */
[----:B-1----:R-:W-:-:S02]  /*03d0*/  FSETP.GT.AND P2, PT, R10, 8.50705917302346158658e+37, PT ;  /* 0x7e8000000a00780b */ /* 0x002fc40003f44000 */
[----:B------:R-:W-:Y:S02]  /*03e0*/  FSETP.GEU.AND P0, PT, R10, 1.175494350822287508e-38, PT ;  /* 0x008000000a00780b */ /* 0x000fe40003f0e000 */
[----:B------:R-:W-:Y:S02]  /*03f0*/  FSEL R6, R12, 1, P2 ;  /* 0x3f8000000c067808 */ /* 0x000fe40001000000 */
[----:B------:R-:W-:Y:S02]  /*0400*/  IADD3.X R18, R11, R18, R13, P4, P5 ;  /* 0x000000120b127210 */ /* 0x000fe400027ea40d */
[C---:B---3--:R-:W-:Y:S02]  /*0410*/  FSETP.GT.AND P3, PT, R5.reuse, 8.50705917302346158658e+37, PT ;  /* 0x7e8000000500780b */ /* 0x048fe40003f64000 */
[----:B------:R-:W-:-:S03]  /*0420*/  FSETP.GEU.AND P1, PT, R5, 1.175494350822287508e-38, PT ;  /* 0x008000000500780b */ /* 0x000fc60003f2e000 */
[----:B------:R-:W-:Y:S02]  /*0430*/  @P2 FMUL R10, R10, 0.25 ;  /* 0x3e8000000a0a2820 */ /* 0x000fe40000400000 */
[----:B------:R-:W-:Y:S02]  /*0440*/  @!P0 FMUL R6, R6, 16777216 ;  /* 0x4b80000006068820 */ /* 0x000fe40000400000 */
[----:B------:R-:W-:-:S04]  /*0450*/  @!P0 FMUL R10, R10, 16777216 ;  /* 0x4b8000000a0a8820 */ /* 0x000fc80000400000 */
[----:B------:R-:W-:Y:S01]  /*0460*/  @P3 FMUL R5, R5, 0.25 ;  /* 0x3e80000005053820 */ /* 0x000fe20000400000 */
[----:B------:R1:W3:Y:S03]  /*0470*/  MUFU.RCP R23, R10 ;  /* 0x0000000a00177308 */ /* 0x0002e60000001000 */
[----:B------:R-:W-:-:S06]  /*0480*/  @!P1 FMUL R5, R5, 16777216 ;  /* 0x4b80000005059820 */ /* 0x000fcc0000400000 */
[----:B------:R-:W4:Y:S01]  /*0490*/  MUFU.RCP R5, R5 ;  /* 0x0000000500057308 */ /* 0x000f220000001000 */
[----:B-1----:R-:W-:Y:S02]  /*04a0*/  FSEL R10, R12, 1, P3 ;  /* 0x3f8000000c0a7808 */ /* 0x002fe40001800000 */
[----:B------:R-:W-:-:S03]  /*04b0*/  LEA R12, P2, R4, UR6, 0x2 ;  /* 0x00000006040c7c11 */ /* 0x000fc6000f8410ff */
[----:B------:R-:W-:Y:S01]  /*04c0*/  @!P1 FMUL R10, R10, 16777216 ;  /* 0x4b8000000a0a9820 */ /* 0x000fe20000400000 */
[----:B------:R-:W-:Y:S01]  /*04d0*/  LEA.HI.X R13, R4, UR7, R7, 0x2, P2 ;  /* 0x00000007040d7c11 */ /* 0x000fe200090f1407 */
[----:B---3--:R-:W-:Y:S01]  /*04e0*/  FMUL R23, R23, R6 ;  /* 0x0000000617177220 */ /* 0x008fe20000400000 */
[C-C-:B--2---:R-:W-:Y:S01]  /*04f0*/  IMAD.WIDE R6, R27.reuse, 0x4, R2.reuse ;  /* 0x000000041b067825 */ /* 0x144fe200078e0202 */
[C---:B------:R-:W-:Y:S02]  /*0500*/  ISETP.GT.AND P0, PT, R27.reuse, 0x11f, PT ;  /* 0x0000011f1b00780c */ /* 0x040fe40003f04270 */
[----:B------:R-:W-:Y:S01]  /*0510*/  ISETP.GE.AND P3, PT, R27, 0x120, PT ;  /* 0x000001201b00780c */ /* 0x000fe20003f66270 */
[----:B------:R-:W-:Y:S01]  /*0520*/  IMAD.WIDE R2, R25, 0x4, R2 ;  /* 0x0000000419027825 */ /* 0x000fe200078e0202 */
[----:B------:R1:W2:Y:S03]  /*0530*/  LDG.E.EL R24, desc[UR4][R6.64] ;  /* 0x0000000406187981 */ /* 0x0002a6000c2e1900 */
[----:B0---4-:R-:W-:Y:S01]  /*0540*/  FMUL R0, R5, R10 ;  /* 0x0000000a05007220 */ /* 0x011fe20000400000 */
[--C-:B------:R-:W-:Y:S01]  /*0550*/  IMAD.WIDE R10, R27, 0x4, R8.reuse ;  /* 0x000000041b0a7825 */ /* 0x100fe200078e0208 */
[----:B------:R-:W3:Y:S03]  /*0560*/  LDG.E.EL R2, desc[UR4][R2.64] ;  /* 0x0000000402027981 */ /* 0x000ee6000c2e1900 */
[----:B------:R-:W-:-:S04]  /*0570*/  IMAD.WIDE R8, R25, 0x4, R8 ;  /* 0x0000000419087825 */ /* 0x000fc800078e0208 */
[----:B------:R-:W-:Y:S01]  /*0580*/  IMAD.WIDE R26, R27, 0x4, R28 ;  /* 0x000000041b1a7825 */ /* 0x000fe200078e021c */
[----:B------:R0:W4:Y:S01]  /*0590*/  LDG.E.EL R20, desc[UR4][R8.64] ;  /* 0x0000000408147981 */ /* 0x000122000c2e1900 */
[----:B------:R-:W-:Y:S02]  /*05a0*/  CS2R R4, SRZ ;  /* 0x0000000000047805 */ /* 0x000fe4000001ff00 */
[----:B-1----:R-:W-:Y:S01]  /*05b0*/  CS2R R6, SRZ ;  /* 0x0000000000067805 */ /* 0x002fe2000001ff00 */
[----:B------:R1:W2:Y:S04]  /*05c0*/  LDG.E.EL R3, desc[UR4][R10.64] ;  /* 0x000000040a037981 */ /* 0x0002a8000c2e1900 */
[----:B------:R5:W2:Y:S01]  /*05d0*/  LDG.E.EL R22, desc[UR4][R26.64] ;  /* 0x000000041a167981 */ /* 0x000aa2000c2e1900 */
[----:B0-----:R-:W-:-:S03]  /*05e0*/  CS2R R8, SRZ ;  /* 0x0000000000087805 */ /* 0x001fc6000001ff00 */
[----:B------:R0:W2:Y:S01]  /*05f0*/  @P0 LDG.E.128 R4, desc[UR4][R12.64+-0x12000] ;  /* 0xfee000040c040981 */ /* 0x0000a2000c1e1d00 */
[----:B-1----:R-:W-:Y:S01]  /*0600*/  CS2R R10, SRZ ;  /* 0x00000000000a7805 */ /* 0x002fe2000001ff00 */
[----:B-----5:R-:W-:-:S05]  /*0610*/  IMAD.WIDE R26, R14, 0x4, R16 ;  /* 0x000000040e1a7825 */ /* 0x020fca00078e0210 */
[----:B------:R1:W5:Y:S01]  /*0620*/  @!P3 LDG.E.128 R8, desc[UR4][R26.64] ;  /* 0x000000041a08b981 */ /* 0x000362000c1e1d00 */
[----:B------:R-:W-:Y:S01]  /*0630*/  ISETP.GE.AND P2, PT, R25, 0x120, PT ;  /* 0x000001201900780c */ /* 0x000fe20003f46270 */
[----:B------:R-:W-:Y:S01]  /*0640*/  IMAD.WIDE R16, R15, 0x4, R16 ;  /* 0x000000040f107825 */ /* 0x000fe200078e0210 */
[----:B------:R-:W-:Y:S02]  /*0650*/  ISETP.GT.AND P1, PT, R25, 0x11f, PT ;  /* 0x0000011f1900780c */ /* 0x000fe40003f24270 */
[----:B0-----:R-:W-:Y:S02]  /*0660*/  CS2R R12, SRZ ;  /* 0x00000000000c7805 */ /* 0x001fe4000001ff00 */
[----:B------:R-:W-:Y:S02]  /*0670*/  CS2R R14, SRZ ;  /* 0x00000000000e7805 */ /* 0x000fe4000001ff00 */
[----:B-1----:R-:W-:-:S05]  /*0680*/  LEA R26, P4, R19, UR6, 0x2 ;  /* 0x00000006131a7c11 */ /* 0x002fca000f8810ff */
[----:B------:R0:W3:Y:S01]  /*0690*/  @!P2 LDG.E.128 R12, desc[UR4][R16.64] ;  /* 0x00000004100ca981 */ /* 0x0000e2000c1e1d00 */
[----:B------:R-:W-:Y:S02]  /*06a0*/  LEA.HI.X R27, R19, UR7, R18, 0x2, P4 ;  /* 0x00000007131b7c11 */ /* 0x000fe4000a0f1412 */
[----:B------:R-:W-:Y:S02]  /*06b0*/  CS2R R18, SRZ ;  /* 0x0000000000127805 */ /* 0x000fe4000001ff00 */
[----:B0-----:R-:W-:-:S06]  /*06c0*/  CS2R R16, SRZ ;  /* 0x0000000000107805 */ /* 0x001fcc000001ff00 */
[----:B------:R0:W3:Y:S01]  /*06d0*/  @P1 LDG.E.128 R16, desc[UR4][R26.64+-0x12000] ;  /* 0xfee000041a101981 */ /* 0x0000e2000c1e1d00 */
[----:B------:R-:W-:-:S05]  /*06e0*/  IMAD.WIDE R28, R25, 0x4, R28 ;  /* 0x00000004191c7825 */ /* 0x000fca00078e021c */
[----:B------:R1:W4:Y:S01]  /*06f0*/  LDG.E.EL R25, desc[UR4][R28.64] ;  /* 0x000000041c197981 */ /* 0x000322000c2e1900 */
[----:B--2---:R-:W-:Y:S02]  /*0700*/  SEL R4, R4, RZ, P0 ;  /* 0x000000ff04047207 */ /* 0x004fe40000000000 */
[----:B0-----:R-:W-:Y:S02]  /*0710*/  SEL R26, R7, RZ, P0 ;  /* 0x000000ff071a7207 */ /* 0x001fe40000000000 */
[----:B-----5:R-:W-:-:S04]  /*0720*/  SEL R8, R8, RZ, !P3 ;  /* 0x000000ff08087207 */ /* 0x020fc80005800000 */
[----:B------:R-:W-:Y:S02]  /*0730*/  SEL R4, R8, R4, !P3 ;  /* 0x0000000408047207 */ /* 0x000fe40005800000 */
[----:B------:R-:W-:Y:S02]  /*0740*/  SEL R8, R5, RZ, P0 ;  /* 0x000000ff05087207 */ /* 0x000fe40000000000 */
[----:B------:R-:W-:Y:S02]  /*0750*/  SEL R5, R9, RZ, !P3 ;  /* 0x000000ff09057207 */ /* 0x000fe40005800000 */
[----:B------:R-:W-:Y:S02]  /*0760*/  SEL R6, R6, RZ, P0 ;  /* 0x000000ff06067207 */ /* 0x000fe40000000000 */
[----:B------:R-:W-:Y:S02]  /*0770*/  SEL R7, R11, RZ, !P3 ;  /* 0x000000ff0b077207 */ /* 0x000fe40005800000 */
[----:B------:R-:W-:-:S02]  /*0780*/  SEL R9, R10, RZ, !P3 ;  /* 0x000000ff0a097207 */ /* 0x000fc40005800000 */
[----:B------:R-:W-:Y:S02]  /*0790*/  SEL R5, R5, R8, !P3 ;  /* 0x0000000805057207 */ /* 0x000fe40005800000 */
[----:B------:R-:W-:Y:S02]  /*07a0*/  SEL R7, R7, R26, !P3 ;  /* 0x0000001a07077207 */ /* 0x000fe40005800000 */
[----:B------:R-:W-:Y:S01]  /*07b0*/  SEL R6, R9, R6, !P3 ;  /* 0x0000000609067207 */ /* 0x000fe20005800000 */
[C---:B------:R-:W-:Y:S01]  /*07c0*/  FADD R10, -R24.reuse, R5 ;  /* 0x00000005180a7221 */ /* 0x040fe20000000100 */
[C---:B------:R-:W-:Y:S01]  /*07d0*/  FADD R8, -R24.reuse, R4 ;  /* 0x0000000418087221 */ /* 0x040fe20000000100 */
[C---:B-1----:R-:W-:Y:S02]  /*07e0*/  FADD R28, -R24.reuse, R7 ;  /* 0x00000007181c7221 */ /* 0x042fe40000000100 */
[----:B------:R-:W-:Y:S01]  /*07f0*/  FADD R26, -R24, R6 ;  /* 0x00000006181a7221 */ /* 0x000fe20000000100 */
[----:B------:R-:W-:-:S02]  /*0800*/  FMUL R24, R23, R10 ;  /* 0x0000000a17187220 */ /* 0x000fc40000400000 */
[----:B------:R-:W0:Y:S01]  /*0810*/  LDC.64 R10, c[0x0][0x240] ;  /* 0x00009000ff0a7b82 */ /* 0x000e220000000a00 */
[C---:B------:R-:W-:Y:S01]  /*0820*/  FMUL R29, R23.reuse, R28 ;  /* 0x0000001c171d7220 */ /* 0x040fe20000400000 */
[C---:B------:R-:W-:Y:S01]  /*0830*/  FMUL R27, R23.reuse, R26 ;  /* 0x0000001a171b7220 */ /* 0x040fe20000400000 */
[----:B------:R-:W-:Y:S01]  /*0840*/  FMUL R23, R23, R8 ;  /* 0x0000000817177220 */ /* 0x000fe20000400000 */
[----:B---3--:R-:W-:Y:S02]  /*0850*/  SEL R12, R12, RZ, !P2 ;  /* 0x000000ff0c0c7207 */ /* 0x008fe40005000000 */
[----:B------:R-:W-:Y:S02]  /*0860*/  SEL R13, R13, RZ, !P2 ;  /* 0x000000ff0d0d7207 */ /* 0x000fe40005000000 */
[----:B------:R-:W1:Y:S01]  /*0870*/  LDC.64 R8, c[0x0][0x248] ;  /* 0x00009200ff087b82 */ /* 0x000e620000000a00 */
[----:B------:R-:W-:Y:S02]  /*0880*/  SEL R14, R14, RZ, !P2 ;  /* 0x000000ff0e0e7207 */ /* 0x000fe40005000000 */
[----:B------:R-:W-:-:S02]  /*0890*/  @P2 SEL R12, R16, RZ, P1 ;  /* 0x000000ff100c2207 */ /* 0x000fc40000800000 */
[----:B------:R-:W-:Y:S02]  /*08a0*/  @P2 SEL R13, R17, RZ, P1 ;  /* 0x000000ff110d2207 */ /* 0x000fe40000800000 */
[----:B------:R-:W-:Y:S02]  /*08b0*/  SEL R15, R15, RZ, !P2 ;  /* 0x000000ff0f0f7207 */ /* 0x000fe40005000000 */
[----:B------:R-:W-:Y:S02]  /*08c0*/  @P2 SEL R14, R18, RZ, P1 ;  /* 0x000000ff120e2207 */ /* 0x000fe40000800000 */
[----:B------:R-:W-:Y:S01]  /*08d0*/  @P2 SEL R15, R19, RZ, P1 ;  /* 0x000000ff130f2207 */ /* 0x000fe20000800000 */
[C-C-:B------:R-:W-:Y:S01]  /*08e0*/  FFMA R24, R3.reuse, R24, R22.reuse ;  /* 0x0000001803187223 */ /* 0x140fe20000000016 */
[C-C-:B------:R-:W-:Y:S01]  /*08f0*/  FFMA R23, R3.reuse, R23, R22.reuse ;  /* 0x0000001703177223 */ /* 0x140fe20000000016 */
[C-C-:B------:R-:W-:Y:S01]  /*0900*/  FFMA R27, R3.reuse, R27, R22.reuse ;  /* 0x0000001b031b7223 */ /* 0x140fe20000000016 */
[----:B------:R-:W-:Y:S01]  /*0910*/  FFMA R29, R3, R29, R22 ;  /* 0x0000001d031d7223 */ /* 0x000fe20000000016 */
[C---:B------:R-:W-:Y:S01]  /*0920*/  FADD R17, -R2.reuse, R13 ;  /* 0x0000000d02117221 */ /* 0x040fe20000000100 */
[C---:B------:R-:W-:Y:S01]  /*0930*/  FADD R3, -R2.reuse, R12 ;  /* 0x0000000c02037221 */ /* 0x040fe20000000100 */
[C---:B------:R-:W-:Y:S01]  /*0940*/  FADD R19, -R2.reuse, R14 ;  /* 0x0000000e02137221 */ /* 0x040fe20000000100 */
[----:B------:R-:W-:Y:S01]  /*0950*/  FADD R2, -R2, R15 ;  /* 0x0000000f02027221 */ /* 0x000fe20000000100 */
[C---:B------:R-:W-:Y:S01]  /*0960*/  FMUL R17, R0.reuse, R17 ;  /* 0x0000001100117220 */ /* 0x040fe20000400000 */
[C---:B------:R-:W-:Y:S01]  /*0970*/  FMUL R16, R0.reuse, R3 ;  /* 0x0000000300107220 */ /* 0x040fe20000400000 */
[C---:B------:R-:W-:Y:S01]  /*0980*/  FMUL R18, R0.reuse, R19 ;  /* 0x0000001300127220 */ /* 0x040fe20000400000 */
[----:B------:R-:W-:Y:S01]  /*0990*/  FMUL R2, R0, R2 ;  /* 0x0000000200027220 */ /* 0x000fe20000400000 */
[C-C-:B----4-:R-:W-:Y:S01]  /*09a0*/  FFMA R0, R20.reuse, R17, R25.reuse ;  /* 0x0000001114007223 */ /* 0x150fe20000000019 */
[C-C-:B------:R-:W-:Y:S01]  /*09b0*/  FFMA R16, R20.reuse, R16, R25.reuse ;  /* 0x0000001014107223 */ /* 0x140fe20000000019 */
[C-C-:B------:R-:W-:Y:S01]  /*09c0*/  FFMA R18, R20.reuse, R18, R25.reuse ;  /* 0x0000001214127223 */ /* 0x140fe20000000019 */
[----:B------:R-:W-:Y:S01]  /*09d0*/  FFMA R19, R20, R2, R25 ;  /* 0x0000000214137223 */ /* 0x000fe20000000019 */
[----:B------:R-:W-:Y:S01]  /*09e0*/  FSETP.GEU.AND P6, PT, R29, RZ, PT ;  /* 0x000000ff1d00720b */ /* 0x000fe20003fce000 */
[----:B0-----:R-:W-:Y:S01]  /*09f0*/  IMAD.WIDE R2, R21, 0x4, R10 ;  /* 0x0000000415027825 */ /* 0x001fe200078e020a */
[----:B------:R-:W-:-:S02]  /*0a00*/  FSETP.GEU.AND P0, PT, R27, RZ, PT ;  /* 0x000000ff1b00720b */ /* 0x000fc40003f0e000 */
[----:B------:R-:W-:Y:S02]  /*0a10*/  SEL R11, R29, RZ, P6 ;  /* 0x000000ff1d0b7207 */ /* 0x000fe40003000000 */
[----:B------:R-:W-:Y:S02]  /*0a20*/  FSETP.GEU.AND P1, PT, R24, RZ, PT ;  /* 0x000000ff1800720b */ /* 0x000fe40003f2e000 */
[----:B------:R-:W-:Y:S02]  /*0a30*/  FSETP.GEU.AND P2, PT, R23, RZ, PT ;  /* 0x000000ff1700720b */ /* 0x000fe40003f4e000 */
[----:B------:R-:W-:Y:S02]  /*0a40*/  FSETP.GEU.AND P3, PT, R19, RZ, PT ;  /* 0x000000ff1300720b */ /* 0x000fe40003f6e000 */
[----:B------:R-:W-:Y:S02]  /*0a50*/  FSETP.GEU.AND P4, PT, R18, RZ, PT ;  /* 0x000000ff1200720b */ /* 0x000fe40003f8e000 */
[----:B------:R-:W-:-:S02]  /*0a60*/  FSETP.GEU.AND P5, PT, R0, RZ, PT ;  /* 0x000000ff0000720b */ /* 0x000fc40003fae000 */
[----:B------:R-:W-:Y:S01]  /*0a70*/  FSETP.GEU.AND P6, PT, R16, RZ, PT ;  /* 0x000000ff1000720b */ /* 0x000fe20003fce000 */
[----:B-1----:R-:W-:Y:S01]  /*0a80*/  IMAD.WIDE R20, R21, 0x4, R8 ;  /* 0x0000000415147825 */ /* 0x002fe200078e0208 */
[----:B------:R-:W-:Y:S02]  /*0a90*/  SEL R10, R27, RZ, P0 ;  /* 0x000000ff1b0a7207 */ /* 0x000fe40000000000 */
[----:B------:R-:W-:Y:S02]  /*0aa0*/  SEL R9, R24, RZ, P1 ;  /* 0x000000ff18097207 */ /* 0x000fe40000800000 */
[----:B------:R-:W-:Y:S02]  /*0ab0*/  SEL R8, R23, RZ, P2 ;  /* 0x000000ff17087207 */ /* 0x000fe40001000000 */
[----:B------:R-:W-:Y:S02]  /*0ac0*/  SEL R19, R19, RZ, P3 ;  /* 0x000000ff13137207 */ /* 0x000fe40001800000 */
[----:B------:R-:W-:-:S02]  /*0ad0*/  SEL R18, R18, RZ, P4 ;  /* 0x000000ff12127207 */ /* 0x000fc40002000000 */
[----:B------:R-:W-:Y:S02]  /*0ae0*/  SEL R17, R0, RZ, P5 ;  /* 0x000000ff00117207 */ /* 0x000fe40002800000 */
[----:B------:R-:W-:Y:S01]  /*0af0*/  SEL R16, R16, RZ, P6 ;  /* 0x000000ff10107207 */ /* 0x000fe20003000000 */
[----:B------:R-:W-:Y:S04]  /*0b00*/  STG.E.128 desc[UR4][R2.64], R4 ;  /* 0x0000000402007986 */ /* 0x000fe8000c101d04 */
[----:B------:R-:W-:Y:S04]  /*0b10*/  STG.E.128 desc[UR4][R2.64+0x800], R12 ;  /* 0x0008000c02007986 */ /* 0x000fe8000c101d04 */
[----:B------:R-:W-:Y:S04]  /*0b20*/  STG.E.128 desc[UR4][R20.64], R8 ;  /* 0x0000000814007986 */ /* 0x000fe8000c101d04 */
[----:B------:R-:W-:Y:S01]  /*0b30*/  STG.E.128 desc[UR4][R20.64+0x800], R16 ;  /* 0x0008001014007986 */ /* 0x000fe2000c101d04 */
[----:B------:R-:W-:Y:S05]  /*0b40*/  EXIT ;  /* 0x000000000000794d */ /* 0x000fea0003800000 */
.L_x_0:
[----:B------:R-:W-:-:S00]  /*0b50*/  BRA `(.L_x_0) ;  /* 0xfffffffc00fc7947 */ /* 0x000fc0000383ffff */
[----:B------:R-:W-:-:S00]  /*0b60*/  NOP ;  /* 0x0000000000007918 */ /* 0x000fc00000000000 */
        /* <DEDUP_REMOVED lines=9> */
.L_x_1:


//--------------------- .nv.global.init           --------------------------
	.section	.nv.global.init,"aw",@progbits
.nv.global.init:
	.type		_$_str,@object
	.size		_$_str,(_$_str_$_2 - _$_str)
_$_str:
        /*0000*/ 	.byte	0x5f, 0x5f, 0x43, 0x55, 0x44, 0x41, 0x5f, 0x46, 0x54, 0x5a, 0x00
	.type		_$_str_$_2,@object
	.size		_$_str_$_2,(.L_1 - _$_str_$_2)
_$_str_$_2:
        /*000b*/ 	.byte	0x5f, 0x5f, 0x43, 0x55, 0x44, 0x41, 0x5f, 0x50, 0x52, 0x45, 0x43, 0x5f, 0x53, 0x51, 0x52, 0x54
        /*001b*/ 	.byte	0x00
.L_1:


//--------------------- .nv.constant0.triton_poi_fused__native_batch_norm_legit_no_training_cat_relu_17 --------------------------
	.section	.nv.constant0.triton_poi_fused__native_batch_norm_legit_no_training_cat_relu_17,"a",@progbits
	.sectionflags	@""
	.align	4
.nv.constant0.triton_poi_fused__native_batch_norm_legit_no_training_cat_relu_17:
	.zero		596
